	.headerflags	@"EF_CUDA_TEXMODE_UNIFIED EF_CUDA_64BIT_ADDRESS EF_CUDA_ACCELERATORS EF_CUDA_SM90 EF_CUDA_VIRTUAL_SM(EF_CUDA_SM90)"
	.elftype	@"ET_EXEC"


//--------------------- .nv.info                  --------------------------
	.section	.nv.info,"",@"SHT_CUDA_INFO"
	.align	4


	//----- nvinfo : EIATTR_REGCOUNT
	.align		4
        /*0000*/ 	.byte	0x04, 0x2f
        /*0002*/ 	.short	(.L_2 - .L_1)
	.align		4
.L_1:
        /*0004*/ 	.word	index@(triton_poi_fused_gelu_mul_sigmoid_3)
        /*0008*/ 	.word	0x00000012


	//----- nvinfo : EIATTR_MIN_STACK_SIZE
	.align		4
.L_2:
        /*000c*/ 	.byte	0x04, 0x12
        /*000e*/ 	.short	(.L_4 - .L_3)
	.align		4
.L_3:
        /*0010*/ 	.word	index@(triton_poi_fused_gelu_mul_sigmoid_3)
        /*0014*/ 	.word	0x00000000


	//----- nvinfo : EIATTR_FRAME_SIZE
	.align		4
.L_4:
        /*0018*/ 	.byte	0x04, 0x11
        /*001a*/ 	.short	(.L_6 - .L_5)
	.align		4
.L_5:
        /*001c*/ 	.word	index@(triton_poi_fused_gelu_mul_sigmoid_3)
        /*0020*/ 	.word	0x00000000


	//----- nvinfo : EIATTR_MIN_STACK_SIZE
	.align		4
.L_6:
        /*0024*/ 	.byte	0x04, 0x12
        /*0026*/ 	.short	(.L_8 - .L_7)
	.align		4
.L_7:
        /*0028*/ 	.word	index@(triton_poi_fused_gelu_mul_sigmoid_3)
        /*002c*/ 	.word	0x00000000
.L_8:


//--------------------- .nv.info.triton_poi_fused_gelu_mul_sigmoid_3 --------------------------
	.section	.nv.info.triton_poi_fused_gelu_mul_sigmoid_3,"",@"SHT_CUDA_INFO"
	.sectionflags	@""
	.align	4


	//----- nvinfo : EIATTR_CUDA_API_VERSION
	.align		4
        /*0000*/ 	.byte	0x04, 0x37
        /*0002*/ 	.short	(.L_10 - .L_9)
.L_9:
        /*0004*/ 	.word	0x0000007c


	//----- nvinfo : EIATTR_KPARAM_INFO
	.align		4
.L_10:
        /*0008*/ 	.byte	0x04, 0x17
        /*000a*/ 	.short	(.L_12 - .L_11)
.L_11:
        /*000c*/ 	.word	0x00000000
        /*0010*/ 	.short	0x0003
        /*0012*/ 	.short	0x0018
        /*0014*/ 	.byte	0x00, 0xf0, 0x11, 0x00


	//----- nvinfo : EIATTR_KPARAM_INFO
	.align		4
.L_12:
        /*0018*/ 	.byte	0x04, 0x17
        /*001a*/ 	.short	(.L_14 - .L_13)
.L_13:
        /*001c*/ 	.word	0x00000000
        /*0020*/ 	.short	0x0002
        /*0022*/ 	.short	0x0010
        /*0024*/ 	.byte	0x00, 0xf4, 0x21, 0x00


	//----- nvinfo : EIATTR_KPARAM_INFO
	.align		4
.L_14:
        /*0028*/ 	.byte	0x04, 0x17
        /*002a*/ 	.short	(.L_16 - .L_15)
.L_15:
        /*002c*/ 	.word	0x00000000
        /*0030*/ 	.short	0x0001
        /*0032*/ 	.short	0x0008
        /*0034*/ 	.byte	0x00, 0xf4, 0x21, 0x00


	//----- nvinfo : EIATTR_KPARAM_INFO
	.align		4
.L_16:
        /*0038*/ 	.byte	0x04, 0x17
        /*003a*/ 	.short	(.L_18 - .L_17)
.L_17:
        /*003c*/ 	.word	0x00000000
        /*0040*/ 	.short	0x0000
        /*0042*/ 	.short	0x0000
        /*0044*/ 	.byte	0x00, 0xf4, 0x21, 0x00


	//----- nvinfo : EIATTR_SPARSE_MMA_MASK
	.align		4
.L_18:
        /*0048*/ 	.byte	0x03, 0x50
        /*004a*/ 	.short	0x0000


	//----- nvinfo : EIATTR_MAXREG_COUNT
	.align		4
        /*004c*/ 	.byte	0x03, 0x1b
        /*004e*/ 	.short	0x00ff


	//----- nvinfo : EIATTR_EXIT_INSTR_OFFSETS
	.align		4
        /*0050*/ 	.byte	0x04, 0x1c
        /*0052*/ 	.short	(.L_20 - .L_19)


	//   ....[0]....
.L_19:
        /*0054*/ 	.word	0x00000790


	//   ....[1]....
        /*0058*/ 	.word	0x000007b0


	//----- nvinfo : EIATTR_REQNTID
	.align		4
.L_20:
        /*005c*/ 	.byte	0x04, 0x10
        /*005e*/ 	.short	(.L_22 - .L_21)
.L_21:
        /*0060*/ 	.word	0x00000080
        /*0064*/ 	.word	0x00000001
        /*0068*/ 	.word	0x00000001


	//----- nvinfo : EIATTR_CBANK_PARAM_SIZE
	.align		4
.L_22:
        /*006c*/ 	.byte	0x03, 0x19
        /*006e*/ 	.short	0x001c


	//----- nvinfo : EIATTR_PARAM_CBANK
	.align		4
        /*0070*/ 	.byte	0x04, 0x0a
        /*0072*/ 	.short	(.L_24 - .L_23)
	.align		4
.L_23:
        /*0074*/ 	.word	index@(.nv.constant0.triton_poi_fused_gelu_mul_sigmoid_3)
        /*0078*/ 	.short	0x0210
        /*007a*/ 	.short	0x001c


	//----- nvinfo : EIATTR_SW_WAR
	.align		4
.L_24:
        /*007c*/ 	.byte	0x04, 0x36
        /*007e*/ 	.short	(.L_26 - .L_25)
.L_25:
        /*0080*/ 	.word	0x00000008
.L_26:


//--------------------- .nv.callgraph             --------------------------
	.section	.nv.callgraph,"",@"SHT_CUDA_CALLGRAPH"
	.align	4
	.sectionentsize	8
	.align		4
        /*0000*/ 	.word	0x00000000
	.align		4
        /*0004*/ 	.word	0xffffffff
	.align		4
        /*0008*/ 	.word	0x00000000
	.align		4
        /*000c*/ 	.word	0xfffffffe
	.align		4
        /*0010*/ 	.word	0x00000000
	.align		4
        /*0014*/ 	.word	0xfffffffd
	.align		4
        /*0018*/ 	.word	0x00000000
	.align		4
        /*001c*/ 	.word	0xfffffffc


//--------------------- .nv.constant4             --------------------------
	.section	.nv.constant4,"a",@progbits
	.align	8
	.align		8
.nv.constant4:
        /*0000*/ 	.dword	_$_str


//--------------------- .text.triton_poi_fused_gelu_mul_sigmoid_3 --------------------------
	.section	.text.triton_poi_fused_gelu_mul_sigmoid_3,"ax",@progbits
	.align	128
        .global         triton_poi_fused_gelu_mul_sigmoid_3
        .type           triton_poi_fused_gelu_mul_sigmoid_3,@function
        .size           triton_poi_fused_gelu_mul_sigmoid_3,(.L_x_1 - triton_poi_fused_gelu_mul_sigmoid_3)
        .other          triton_poi_fused_gelu_mul_sigmoid_3,@"STO_CUDA_ENTRY STV_DEFAULT"
triton_poi_fused_gelu_mul_sigmoid_3:
.text.triton_poi_fused_gelu_mul_sigmoid_3:
[----:B------:R-:W0:Y:S02]  /*0000*/  LDC R1, c[0x0][0x28] ;  /* 0x00000a00ff017b82 */ /* 0x000e240000000800 */
[----:B------:R-:W1:Y:S01]  /*0010*/  S2R R0, SR_TID.X ;  /* 0x0000000000007919 */ /* 0x000e620000002100 */
[----:B------:R-:W2:Y:S01]  /*0020*/  LDC.64 R10, c[0x0][0x210] ;  /* 0x00008400ff0a7b82 */ /* 0x000ea20000000a00 */
[----:B------:R-:W-:Y:S01]  /*0030*/  ULDC.64 UR4, c[0x0][0x208] ;  /* 0x0000820000047ab9 */ /* 0x000fe20000000a00 */
[----:B------:R-:W3:Y:S06]  /*0040*/  S2R R7, SR_CTAID.X ;  /* 0x0000000000077919 */ /* 0x000eec0000002500 */
[----:B------:R-:W4:Y:S01]  /*0050*/  LDC.64 R12, c[0x0][0x218] ;  /* 0x00008600ff0c7b82 */ /* 0x000f220000000a00 */
[----:B-1----:R-:W-:-:S04]  /*0060*/  SHF.L.U32 R0, R0, 0x1, RZ ;  /* 0x0000000100007819 */ /* 0x002fc800000006ff */
[----:B------:R-:W-:-:S04]  /*0070*/  LOP3.LUT R0, R0, 0xfe, RZ, 0xc0, !PT ;  /* 0x000000fe00007812 */ /* 0x000fc800078ec0ff */
[----:B---3--:R-:W-:-:S04]  /*0080*/  LEA R0, R7, R0, 0x8 ;  /* 0x0000000007007211 */ /* 0x008fc800078e40ff */
[----:B------:R-:W-:Y:S02]  /*0090*/  SHF.R.S32.HI R3, RZ, 0x1f, R0 ;  /* 0x0000001fff037819 */ /* 0x000fe40000011400 */
[----:B------:R-:W-:Y:S02]  /*00a0*/  ISETP.GE.AND P0, PT, R0, 0x100, PT ;  /* 0x000001000000780c */ /* 0x000fe40003f06270 */
[----:B------:R-:W-:-:S04]  /*00b0*/  LEA.HI R3, R3, R0, RZ, 0x6 ;  /* 0x0000000003037211 */ /* 0x000fc800078f30ff */
[----:B------:R-:W-:Y:S02]  /*00c0*/  LOP3.LUT R5, R3, 0xffffffc0, RZ, 0xc0, !PT ;  /* 0xffffffc003057812 */ /* 0x000fe400078ec0ff */
[----:B------:R-:W-:Y:S02]  /*00d0*/  SHF.R.S32.HI R4, RZ, 0x6, R3 ;  /* 0x00000006ff047819 */ /* 0x000fe40000011403 */
[----:B------:R-:W-:Y:S02]  /*00e0*/  CS2R R2, SRZ ;  /* 0x0000000000027805 */ /* 0x000fe4000001ff00 */
[----:B------:R-:W-:-:S04]  /*00f0*/  IADD3 R5, R0, -R5, RZ ;  /* 0x8000000500057210 */ /* 0x000fc80007ffe0ff */
[----:B------:R-:W-:-:S05]  /*0100*/  LEA R5, R4, R5, 0x7 ;  /* 0x0000000504057211 */ /* 0x000fca00078e38ff */
[----:B--2---:R-:W-:Y:S01]  /*0110*/  IMAD.WIDE R10, R5, 0x4, R10 ;  /* 0x00000004050a7825 */ /* 0x004fe200078e020a */
[----:B------:R-:W-:-:S04]  /*0120*/  SHF.R.S32.HI R5, RZ, 0x17, R7 ;  /* 0x00000017ff057819 */ /* 0x000fc80000011407 */
[----:B------:R-:W-:Y:S01]  /*0130*/  SGXT R5, R5, 0x1 ;  /* 0x000000010505781a */ /* 0x000fe20000000200 */
[----:B------:R1:W2:Y:S03]  /*0140*/  @!P0 LDG.E.64 R2, desc[UR4][R10.64] ;  /* 0x000000040a028981 */ /* 0x0002a6000c1e1b00 */
[----:B------:R-:W-:-:S04]  /*0150*/  LEA.HI R5, R5, R0, RZ, 0x4 ;  /* 0x0000000005057211 */ /* 0x000fc800078f20ff */
[----:B------:R-:W-:-:S05]  /*0160*/  LOP3.LUT R5, R5, 0xfffffff0, RZ, 0xc0, !PT ;  /* 0xfffffff005057812 */ /* 0x000fca00078ec0ff */
[----:B------:R-:W-:-:S05]  /*0170*/  IMAD.IADD R5, R0, 0x1, -R5 ;  /* 0x0000000100057824 */ /* 0x000fca00078e0a05 */
[----:B------:R-:W-:-:S05]  /*0180*/  LEA R5, R4, R5, 0x4 ;  /* 0x0000000504057211 */ /* 0x000fca00078e20ff */
[----:B----4-:R-:W-:Y:S01]  /*0190*/  IMAD.WIDE R12, R5, 0x4, R12 ;  /* 0x00000004050c7825 */ /* 0x010fe200078e020c */
[----:B------:R-:W-:-:S06]  /*01a0*/  CS2R R4, SRZ ;  /* 0x0000000000047805 */ /* 0x000fcc000001ff00 */
[----:B------:R3:W4:Y:S01]  /*01b0*/  @!P0 LDG.E.EL.64 R4, desc[UR4][R12.64] ;  /* 0x000000040c048981 */ /* 0x000722000c2e1b00 */
[----:B-1----:R-:W-:Y:S01]  /*01c0*/  HFMA2.MMA R11, -RZ, RZ, 0.470947265625, -12.46875 ;  /* 0x3789ca3cff0b7435 */ /* 0x002fe200000001ff */
[----:B------:R-:W-:Y:S01]  /*01d0*/  MOV R15, 0xb9f560b9 ;  /* 0xb9f560b9000f7802 */ /* 0x000fe20000000f00 */
[----:B------:R-:W-:Y:S01]  /*01e0*/  HFMA2.MMA R10, -RZ, RZ, 0.470947265625, -12.46875 ;  /* 0x3789ca3cff0a7435 */ /* 0x000fe200000001ff */
[----:B---3--:R-:W-:Y:S01]  /*01f0*/  MOV R12, 0xb9f560b9 ;  /* 0xb9f560b9000c7802 */ /* 0x008fe20000000f00 */
[C---:B--2---:R-:W-:Y:S01]  /*0200*/  FMUL R7, R2.reuse, 0.70710676908493041992 ;  /* 0x3f3504f302077820 */ /* 0x044fe20000400000 */
[C---:B------:R-:W-:Y:S01]  /*0210*/  FMUL R6, R3.reuse, 0.70710676908493041992 ;  /* 0x3f3504f303067820 */ /* 0x040fe20000400000 */
[----:B------:R-:W-:Y:S01]  /*0220*/  FMUL R2, R2, 0.5 ;  /* 0x3f00000002027820 */ /* 0x000fe20000400000 */
[----:B------:R-:W-:Y:S01]  /*0230*/  FMUL R3, R3, 0.5 ;  /* 0x3f00000003037820 */ /* 0x000fe20000400000 */
[----:B------:R-:W-:Y:S01]  /*0240*/  FADD.FTZ R8, |R7|, -RZ ;  /* 0x800000ff07087221 */ /* 0x000fe20000010200 */
[----:B------:R-:W-:-:S04]  /*0250*/  FADD.FTZ R9, |R6|, -RZ ;  /* 0x800000ff06097221 */ /* 0x000fc80000010200 */
[----:B------:R-:W-:Y:S02]  /*0260*/  FSETP.GE.AND P1, PT, R8, 1.0029599666595458984, PT ;  /* 0x3f8060fe0800780b */ /* 0x000fe40003f26000 */
[----:B------:R-:W-:-:S11]  /*0270*/  FSETP.GE.AND P2, PT, R9, 1.0029599666595458984, PT ;  /* 0x3f8060fe0900780b */ /* 0x000fd60003f46000 */
[----:B------:R-:W-:Y:S01]  /*0280*/  @!P1 MOV R11, 0x38b1e96a ;  /* 0x38b1e96a000b9802 */ /* 0x000fe20000000f00 */
[----:B------:R-:W-:Y:S02]  /*0290*/  @!P1 IMAD.MOV.U32 R15, RZ, RZ, -0x45a8b2e0 ;  /* 0xba574d20ff0f9424 */ /* 0x000fe400078e00ff */
[----:B------:R-:W-:Y:S01]  /*02a0*/  @!P1 FMUL R8, R7, R7 ;  /* 0x0000000707089220 */ /* 0x000fe20000400000 */
[----:B------:R-:W-:Y:S01]  /*02b0*/  @!P2 MOV R10, 0x38b1e96a ;  /* 0x38b1e96a000aa802 */ /* 0x000fe20000000f00 */
[----:B------:R-:W-:Y:S02]  /*02c0*/  @!P2 IMAD.MOV.U32 R12, RZ, RZ, -0x45a8b2e0 ;  /* 0xba574d20ff0ca424 */ /* 0x000fe400078e00ff */
[----:B------:R-:W-:Y:S01]  /*02d0*/  @!P2 FMUL R9, R6, R6 ;  /* 0x000000060609a220 */ /* 0x000fe20000400000 */
[----:B----4-:R-:W-:Y:S01]  /*02e0*/  FADD R13, RZ, -R4 ;  /* 0x80000004ff0d7221 */ /* 0x010fe20000000000 */
[----:B------:R-:W-:Y:S01]  /*02f0*/  FADD R5, RZ, -R5 ;  /* 0x80000005ff057221 */ /* 0x000fe20000000000 */
[----:B------:R-:W-:Y:S01]  /*0300*/  FFMA.FTZ R4, R8, R11, R15 ;  /* 0x0000000b08047223 */ /* 0x000fe2000001000f */
[----:B------:R-:W-:Y:S01]  /*0310*/  HFMA2.MMA R11, -RZ, RZ, 0.958984375, -6.1690807342529296875e-05 ;  /* 0x3bac840bff0b7435 */ /* 0x000fe200000001ff */
[----:B------:R-:W-:Y:S01]  /*0320*/  FMUL R14, R13, 1.4426950216293334961 ;  /* 0x3fb8aa3b0d0e7820 */ /* 0x000fe20000400000 */
[----:B------:R-:W-:Y:S01]  /*0330*/  FMUL R15, R5, 1.4426950216293334961 ;  /* 0x3fb8aa3b050f7820 */ /* 0x000fe20000400000 */
[----:B------:R-:W-:Y:S01]  /*0340*/  FFMA.FTZ R13, R9, R10, R12 ;  /* 0x0000000a090d7223 */ /* 0x000fe2000001000c */
[----:B------:R-:W-:Y:S01]  /*0350*/  HFMA2.MMA R10, -RZ, RZ, 0.958984375, -6.1690807342529296875e-05 ;  /* 0x3bac840bff0a7435 */ /* 0x000fe200000001ff */
[----:B------:R-:W-:Y:S01]  /*0360*/  MOV R5, 0xbd0c8162 ;  /* 0xbd0c816200057802 */ /* 0x000fe20000000f00 */
[----:B------:R-:W-:Y:S01]  /*0370*/  HFMA2.MMA R12, -RZ, RZ, -1.26171875, -2.110004425048828125e-05 ;  /* 0xbd0c8162ff0c7435 */ /* 0x000fe200000001ff */
[----:B------:R-:W-:-:S02]  /*0380*/  FSETP.GEU.AND P3, PT, R14, -126, PT ;  /* 0xc2fc00000e00780b */ /* 0x000fc40003f6e000 */
[----:B------:R-:W-:Y:S01]  /*0390*/  FSETP.GEU.AND P4, PT, R15, -126, PT ;  /* 0xc2fc00000f00780b */ /* 0x000fe20003f8e000 */
[----:B------:R-:W-:Y:S01]  /*03a0*/  @!P2 IMAD.MOV.U32 R10, RZ, RZ, 0x3baad5ea ;  /* 0x3baad5eaff0aa424 */ /* 0x000fe200078e00ff */
[----:B------:R-:W-:Y:S02]  /*03b0*/  @!P1 MOV R11, 0x3baad5ea ;  /* 0x3baad5ea000b9802 */ /* 0x000fe40000000f00 */
[----:B------:R-:W-:Y:S01]  /*03c0*/  @!P1 MOV R5, 0xbcdc1be7 ;  /* 0xbcdc1be700059802 */ /* 0x000fe20000000f00 */
[-C--:B------:R-:W-:Y:S01]  /*03d0*/  FFMA.FTZ R13, R13, R9.reuse, R10 ;  /* 0x000000090d0d7223 */ /* 0x080fe2000001000a */
[----:B------:R-:W-:Y:S01]  /*03e0*/  @!P2 MOV R12, 0xbcdc1be7 ;  /* 0xbcdc1be7000ca802 */ /* 0x000fe20000000f00 */
[-C--:B------:R-:W-:Y:S01]  /*03f0*/  FFMA.FTZ R4, R4, R8.reuse, R11 ;  /* 0x0000000804047223 */ /* 0x080fe2000001000b */
[----:B------:R-:W-:Y:S01]  /*0400*/  HFMA2.MMA R11, -RZ, RZ, 1.52734375, -41152 ;  /* 0x3e1cf906ff0b7435 */ /* 0x000fe200000001ff */
[----:B------:R-:W-:Y:S01]  /*0410*/  IMAD.MOV.U32 R10, RZ, RZ, 0x3e1cf906 ;  /* 0x3e1cf906ff0a7424 */ /* 0x000fe200078e00ff */
[----:B------:R-:W-:Y:S01]  /*0420*/  @!P2 MOV R10, 0x3de718af ;  /* 0x3de718af000aa802 */ /* 0x000fe20000000f00 */
[----:B------:R-:W-:Y:S01]  /*0430*/  @!P3 FMUL R14, R14, 0.5 ;  /* 0x3f0000000e0eb820 */ /* 0x000fe20000400000 */
[----:B------:R-:W-:Y:S01]  /*0440*/  FFMA.FTZ R4, R4, R8, R5 ;  /* 0x0000000804047223 */ /* 0x000fe20000010005 */
[----:B------:R-:W-:Y:S01]  /*0450*/  @!P4 FMUL R15, R15, 0.5 ;  /* 0x3f0000000f0fc820 */ /* 0x000fe20000400000 */
[----:B------:R-:W-:Y:S01]  /*0460*/  @!P1 MOV R11, 0x3de718af ;  /* 0x3de718af000b9802 */ /* 0x000fe20000000f00 */
[----:B------:R-:W-:Y:S01]  /*0470*/  HFMA2.MMA R5, -RZ, RZ, 1.853515625, -0.00091457366943359375 ;  /* 0x3f6a937eff057435 */ /* 0x000fe200000001ff */
[----:B------:R-:W-:Y:S01]  /*0480*/  FFMA.FTZ R13, R13, R9, R12 ;  /* 0x000000090d0d7223 */ /* 0x000fe2000001000c */
[----:B------:R-:W1:Y:S01]  /*0490*/  MUFU.EX2 R14, R14 ;  /* 0x0000000e000e7308 */ /* 0x000e620000000800 */
[----:B------:R-:W-:-:S02]  /*04a0*/  IMAD.MOV.U32 R12, RZ, RZ, 0x3f6a937e ;  /* 0x3f6a937eff0c7424 */ /* 0x000fc400078e00ff */
[-C--:B------:R-:W-:Y:S01]  /*04b0*/  FFMA.FTZ R4, R4, R8.reuse, R11 ;  /* 0x0000000804047223 */ /* 0x080fe2000001000b */
[----:B------:R-:W-:Y:S01]  /*04c0*/  HFMA2.MMA R11, -RZ, RZ, 1.78125, -136.25 ;  /* 0x3f20d842ff0b7435 */ /* 0x000fe200000001ff */
[----:B------:R-:W-:Y:S01]  /*04d0*/  @!P1 MOV R5, 0xbec093ac ;  /* 0xbec093ac00059802 */ /* 0x000fe20000000f00 */
[----:B------:R-:W-:Y:S01]  /*04e0*/  FFMA.FTZ R13, R13, R9, R10 ;  /* 0x000000090d0d7223 */ /* 0x000fe2000001000a */
[----:B------:R-:W-:Y:S01]  /*04f0*/  HFMA2.MMA R10, -RZ, RZ, 1.78125, -136.25 ;  /* 0x3f20d842ff0a7435 */ /* 0x000fe200000001ff */
[----:B------:R-:W-:Y:S01]  /*0500*/  @!P2 MOV R12, 0xbec093ac ;  /* 0xbec093ac000ca802 */ /* 0x000fe20000000f00 */
[----:B------:R-:W2:Y:S01]  /*0510*/  MUFU.EX2 R15, R15 ;  /* 0x0000000f000f7308 */ /* 0x000ea20000000800 */
[----:B------:R-:W-:Y:S01]  /*0520*/  @!P1 MOV R11, 0x3e0375d3 ;  /* 0x3e0375d3000b9802 */ /* 0x000fe20000000f00 */
[-C--:B------:R-:W-:Y:S01]  /*0530*/  FFMA.FTZ R4, R4, R8.reuse, R5 ;  /* 0x0000000804047223 */ /* 0x080fe20000010005 */
[----:B------:R-:W-:Y:S01]  /*0540*/  FSEL R5, -R8, R7, P1 ;  /* 0x0000000708057208 */ /* 0x000fe20000800100 */
[----:B------:R-:W-:Y:S01]  /*0550*/  FFMA.FTZ R13, R13, R9, R12 ;  /* 0x000000090d0d7223 */ /* 0x000fe2000001000c */
[----:B------:R-:W-:Y:S01]  /*0560*/  @!P2 MOV R10, 0x3e0375d3 ;  /* 0x3e0375d3000aa802 */ /* 0x000fe20000000f00 */
[----:B------:R-:W-:Y:S01]  /*0570*/  FFMA.FTZ R4, R4, R8, R11 ;  /* 0x0000000804047223 */ /* 0x000fe2000001000b */
[----:B-1----:R-:W-:-:S03]  /*0580*/  @!P3 FMUL R14, R14, R14 ;  /* 0x0000000e0e0eb220 */ /* 0x002fc60000400000 */
[----:B------:R-:W-:Y:S01]  /*0590*/  FFMA.FTZ R8, R4, R5, R5 ;  /* 0x0000000504087223 */ /* 0x000fe20000010005 */
[----:B------:R-:W-:Y:S01]  /*05a0*/  FADD R14, R14, 1 ;  /* 0x3f8000000e0e7421 */ /* 0x000fe20000000000 */
[----:B------:R-:W-:Y:S01]  /*05b0*/  FSEL R5, -R9, R6, P2 ;  /* 0x0000000609057208 */ /* 0x000fe20001000100 */
[----:B------:R-:W-:Y:S01]  /*05c0*/  FFMA.FTZ R10, R13, R9, R10 ;  /* 0x000000090d0a7223 */ /* 0x000fe2000001000a */
[----:B--2---:R-:W-:Y:S01]  /*05d0*/  @!P4 FMUL R15, R15, R15 ;  /* 0x0000000f0f0fc220 */ /* 0x004fe20000400000 */
[----:B------:R-:W1:Y:S01]  /*05e0*/  @P1 MUFU.EX2 R9, R8 ;  /* 0x0000000800091308 */ /* 0x000e620000000800 */
[----:B------:R-:W-:Y:S01]  /*05f0*/  FSETP.GT.AND P3, PT, R14, 8.50705917302346158658e+37, PT ;  /* 0x7e8000000e00780b */ /* 0x000fe20003f64000 */
[----:B------:R-:W-:Y:S01]  /*0600*/  FFMA.FTZ R11, R10, R5, R5 ;  /* 0x000000050a0b7223 */ /* 0x000fe20000010005 */
[----:B------:R-:W-:Y:S01]  /*0610*/  FADD R15, R15, 1 ;  /* 0x3f8000000f0f7421 */ /* 0x000fe20000000000 */
[----:B------:R-:W2:Y:S04]  /*0620*/  LDC.64 R4, c[0x0][0x220] ;  /* 0x00008800ff047b82 */ /* 0x000ea80000000a00 */
[----:B------:R-:W-:Y:S01]  /*0630*/  FSETP.GT.AND P4, PT, R15, 8.50705917302346158658e+37, PT ;  /* 0x7e8000000f00780b */ /* 0x000fe20003f84000 */
[----:B------:R-:W3:Y:S05]  /*0640*/  @P2 MUFU.EX2 R12, R11 ;  /* 0x0000000b000c2308 */ /* 0x000eea0000000800 */
[----:B------:R-:W-:Y:S01]  /*0650*/  @P3 FMUL R14, R14, 0.25 ;  /* 0x3e8000000e0e3820 */ /* 0x000fe20000400000 */
[----:B-1----:R-:W-:-:S05]  /*0660*/  @P1 FADD R10, -R9, 1 ;  /* 0x3f800000090a1421 */ /* 0x002fca0000000100 */
[----:B------:R-:W-:Y:S01]  /*0670*/  @P1 LOP3.LUT R8, R10, 0x80000000, R7, 0xf8, !PT ;  /* 0x800000000a081812 */ /* 0x000fe200078ef807 */
[----:B------:R-:W-:Y:S01]  /*0680*/  @P4 FMUL R15, R15, 0.25 ;  /* 0x3e8000000f0f4820 */ /* 0x000fe20000400000 */
[----:B------:R-:W1:Y:S01]  /*0690*/  MUFU.RCP R14, R14 ;  /* 0x0000000e000e7308 */ /* 0x000e620000001000 */
[----:B------:R-:W-:Y:S01]  /*06a0*/  HFMA2.MMA R10, -RZ, RZ, 1.625, 0 ;  /* 0x3e800000ff0a7435 */ /* 0x000fe200000001ff */
[----:B---3--:R-:W-:Y:S01]  /*06b0*/  @P2 FADD R9, -R12, 1 ;  /* 0x3f8000000c092421 */ /* 0x008fe20000000100 */
[----:B------:R-:W-:Y:S01]  /*06c0*/  FADD R7, R8, 1 ;  /* 0x3f80000008077421 */ /* 0x000fe20000000000 */
[----:B--2---:R-:W-:-:S03]  /*06d0*/  IMAD.WIDE R4, R0, 0x4, R4 ;  /* 0x0000000400047825 */ /* 0x004fc600078e0204 */
[----:B------:R-:W-:Y:S01]  /*06e0*/  @P2 LOP3.LUT R11, R9, 0x80000000, R6, 0xf8, !PT ;  /* 0x80000000090b2812 */ /* 0x000fe200078ef806 */
[----:B------:R-:W2:Y:S01]  /*06f0*/  MUFU.RCP R15, R15 ;  /* 0x0000000f000f7308 */ /* 0x000ea20000001000 */
[----:B------:R-:W-:Y:S02]  /*0700*/  FMUL R2, R2, R7 ;  /* 0x0000000702027220 */ /* 0x000fe40000400000 */
[C---:B------:R-:W-:Y:S01]  /*0710*/  FSEL R9, R10.reuse, 1, P3 ;  /* 0x3f8000000a097808 */ /* 0x040fe20001800000 */
[----:B------:R-:W-:Y:S01]  /*0720*/  FADD R6, R11, 1 ;  /* 0x3f8000000b067421 */ /* 0x000fe20000000000 */
[----:B------:R-:W-:-:S03]  /*0730*/  FSEL R8, R10, 1, P4 ;  /* 0x3f8000000a087808 */ /* 0x000fc60002000000 */
[----:B------:R-:W-:Y:S01]  /*0740*/  FMUL R3, R3, R6 ;  /* 0x0000000603037220 */ /* 0x000fe20000400000 */
[----:B-1----:R-:W-:-:S04]  /*0750*/  FMUL R9, R14, R9 ;  /* 0x000000090e097220 */ /* 0x002fc80000400000 */
[----:B------:R-:W-:Y:S01]  /*0760*/  FMUL R2, R2, R9 ;  /* 0x0000000902027220 */ /* 0x000fe20000400000 */
[----:B--2---:R-:W-:-:S04]  /*0770*/  FMUL R8, R15, R8 ;  /* 0x000000080f087220 */ /* 0x004fc80000400000 */
[----:B------:R-:W-:Y:S01]  /*0780*/  FMUL R3, R3, R8 ;  /* 0x0000000803037220 */ /* 0x000fe20000400000 */
[----:B------:R-:W-:Y:S06]  /*0790*/  @P0 EXIT ;  /* 0x000000000000094d */ /* 0x000fec0003800000 */
[----:B------:R-:W-:Y:S01]  /*07a0*/  STG.E.64 desc[UR4][R4.64], R2 ;  /* 0x0000000204007986 */ /* 0x000fe2000c101b04 */
[----:B------:R-:W-:Y:S05]  /*07b0*/  EXIT ;  /* 0x000000000000794d */ /* 0x000fea0003800000 */
.L_x_0:
[----:B------:R-:W-:-:S00]  /*07c0*/  BRA `(.L_x_0) ;  /* 0xfffffffc00fc7947 */ /* 0x000fc0000383ffff */
[----:B------:R-:W-:-:S00]  /*07d0*/  NOP ;  /* 0x0000000000007918 */ /* 0x000fc00000000000 */
        /* <DEDUP_REMOVED lines=10> */
.L_x_1:


//--------------------- .nv.global.init           --------------------------
	.section	.nv.global.init,"aw",@progbits
.nv.global.init:
	.type		_$_str,@object
	.size		_$_str,(.L_0 - _$_str)
_$_str:
        /*0000*/ 	.byte	0x5f, 0x5f, 0x43, 0x55, 0x44, 0x41, 0x5f, 0x46, 0x54, 0x5a, 0x00
.L_0:


//--------------------- .nv.constant0.triton_poi_fused_gelu_mul_sigmoid_3 --------------------------
	.section	.nv.constant0.triton_poi_fused_gelu_mul_sigmoid_3,"a",@progbits
	.sectionflags	@""
	.align	4
.nv.constant0.triton_poi_fused_gelu_mul_sigmoid_3:
	.zero		556
